.version 6.5
.target sm_70
.address_size 64

.visible .entry atom_ld_st(
	.param .u64 input,
	.param .u64 output
)
{
	.reg .u64 	        in_addr;
    .reg .u64 	        out_addr;
    .reg .u32 	        temp;

	ld.param.u64 	    in_addr, [input];
    ld.param.u64 	    out_addr, [output];
    ld.acquire.gpu.u32  temp, [in_addr];
    st.release.gpu.u32  [out_addr], temp;
	ret;
}


// ===== COMPILED SASS (sm_100) =====

	.target	sm_100

	.elftype	@"ET_EXEC"


//--------------------- .note.nv.tkinfo           --------------------------
	.section	.note.nv.tkinfo,"",@"SHT_NOTE"
	.sectionflags	@"SHF_NOTE_NV_TKINFO"
	.tkinfo
        /*0018*/ 	.word	0x00000002
        /*0030*/ 	.string	""
        /*0030*/ 	.string	"ptxas"
        /*0030*/ 	.string	"Cuda compilation tools, release 13.0, V13.0.88"
        /*0030*/ 	.string	"Build cuda_13.0.r13.0/compiler.36424714_0"
        /*0030*/ 	.string	"-arch sm_100 "



//--------------------- .note.nv.cuinfo           --------------------------
	.section	.note.nv.cuinfo,"",@"SHT_NOTE"
	.sectionflags	@"SHF_NOTE_NV_CUINFO"
        /*0018*/ 	.short	0x0002
        /*001a*/ 	.short	0x0046
        /*001c*/ 	.short	0x0082
	.zero		2


//--------------------- .nv.info                  --------------------------
	.section	.nv.info,"",@"SHT_CUDA_INFO"
	.align	4


	//----- nvinfo : EIATTR_REGCOUNT
	.align		4
        /*0000*/ 	.byte	0x04, 0x2f
        /*0002*/ 	.short	(.L_1 - .L_0)
	.align		4
.L_0:
        /*0004*/ 	.word	index@(atom_ld_st)
        /*0008*/ 	.word	0x00000008


	//----- nvinfo : EIATTR_FRAME_SIZE
	.align		4
.L_1:
        /*000c*/ 	.byte	0x04, 0x11
        /*000e*/ 	.short	(.L_3 - .L_2)
	.align		4
.L_2:
        /*0010*/ 	.word	index@(atom_ld_st)
        /*0014*/ 	.word	0x00000000


	//----- nvinfo : EIATTR_MIN_STACK_SIZE
	.align		4
.L_3:
        /*0018*/ 	.byte	0x04, 0x12
        /*001a*/ 	.short	(.L_5 - .L_4)
	.align		4
.L_4:
        /*001c*/ 	.word	index@(atom_ld_st)
        /*0020*/ 	.word	0x00000000
.L_5:


//--------------------- .nv.compat                --------------------------
	.section	.nv.compat,"",@"SHT_CUDA_COMPAT_INFO"
	.align	4
        /*0000*/ 	.byte	0x02, 0x09, 0x00, 0x00, 0x02, 0x02, 0x01, 0x00, 0x02, 0x05, 0x05, 0x00, 0x03, 0x07, 0x01, 0x01
        /*0010*/ 	.byte	0x02, 0x03, 0x00, 0x00, 0x02, 0x06, 0x01, 0x00, 0x04, 0x0b, 0x08, 0x00, 0x09, 0x00, 0x00, 0x00
        /*0020*/ 	.byte	0x00, 0x00, 0x00, 0x00


//--------------------- .nv.info.atom_ld_st       --------------------------
	.section	.nv.info.atom_ld_st,"",@"SHT_CUDA_INFO"
	.sectionflags	@""
	.align	4


	//----- nvinfo : EIATTR_CUDA_API_VERSION
	.align		4
        /*0000*/ 	.byte	0x04, 0x37
        /*0002*/ 	.short	(.L_7 - .L_6)
.L_6:
        /*0004*/ 	.word	0x00000082


	//----- nvinfo : EIATTR_KPARAM_INFO
	.align		4
.L_7:
        /*0008*/ 	.byte	0x04, 0x17
        /*000a*/ 	.short	(.L_9 - .L_8)
.L_8:
        /*000c*/ 	.word	0x00000000
        /*0010*/ 	.short	0x0001
        /*0012*/ 	.short	0x0008
        /*0014*/ 	.byte	0x00, 0xf0, 0x21, 0x00


	//----- nvinfo : EIATTR_KPARAM_INFO
	.align		4
.L_9:
        /*0018*/ 	.byte	0x04, 0x17
        /*001a*/ 	.short	(.L_11 - .L_10)
.L_10:
        /*001c*/ 	.word	0x00000000
        /*0020*/ 	.short	0x0000
        /*0022*/ 	.short	0x0000
        /*0024*/ 	.byte	0x00, 0xf0, 0x21, 0x00


	//----- nvinfo : EIATTR_SPARSE_MMA_MASK
	.align		4
.L_11:
        /*0028*/ 	.byte	0x03, 0x50
        /*002a*/ 	.short	0x0000


	//----- nvinfo : EIATTR_MAXREG_COUNT
	.align		4
        /*002c*/ 	.byte	0x03, 0x1b
        /*002e*/ 	.short	0x00ff


	//----- nvinfo : EIATTR_MERCURY_ISA_VERSION
	.align		4
        /*0030*/ 	.byte	0x03, 0x5f
        /*0032*/ 	.short	0x0101


	//----- nvinfo : EIATTR_VRC_CTA_INIT_COUNT
	.align		4
        /*0034*/ 	.byte	0x02, 0x4a
	.zero		1
	.zero		1


	//----- nvinfo : EIATTR_EXIT_INSTR_OFFSETS
	.align		4
        /*0038*/ 	.byte	0x04, 0x1c
        /*003a*/ 	.short	(.L_13 - .L_12)


	//   ....[0]....
.L_12:
        /*003c*/ 	.word	0x000000a0


	//----- nvinfo : EIATTR_CBANK_PARAM_SIZE
	.align		4
.L_13:
        /*0040*/ 	.byte	0x03, 0x19
        /*0042*/ 	.short	0x0010


	//----- nvinfo : EIATTR_PARAM_CBANK
	.align		4
        /*0044*/ 	.byte	0x04, 0x0a
        /*0046*/ 	.short	(.L_15 - .L_14)
	.align		4
.L_14:
        /*0048*/ 	.word	index@(.nv.constant0.atom_ld_st)
        /*004c*/ 	.short	0x0380
        /*004e*/ 	.short	0x0010


	//----- nvinfo : EIATTR_SW_WAR
	.align		4
.L_15:
        /*0050*/ 	.byte	0x04, 0x36
        /*0052*/ 	.short	(.L_17 - .L_16)
.L_16:
        /*0054*/ 	.word	0x00000008
.L_17:


//--------------------- .nv.callgraph             --------------------------
	.section	.nv.callgraph,"",@"SHT_CUDA_CALLGRAPH"
	.align	4
	.sectionentsize	8
	.align		4
        /*0000*/ 	.word	0x00000000
	.align		4
        /*0004*/ 	.word	0xffffffff
	.align		4
        /*0008*/ 	.word	0x00000000
	.align		4
        /*000c*/ 	.word	0xfffffffe
	.align		4
        /*0010*/ 	.word	0x00000000
	.align		4
        /*0014*/ 	.word	0xfffffffd
	.align		4
        /*0018*/ 	.word	0x00000000
	.align		4
        /*001c*/ 	.word	0xfffffffc


//--------------------- .text.atom_ld_st          --------------------------
	.section	.text.atom_ld_st,"ax",@progbits
	.align	128
        .global         atom_ld_st
        .type           atom_ld_st,@function
        .size           atom_ld_st,(.L_x_1 - atom_ld_st)
        .other          atom_ld_st,@"STO_CUDA_ENTRY STV_DEFAULT"
atom_ld_st:
.text.atom_ld_st:
[----:B------:R-:W-:Y:S08]  /*0000*/  LDC R1, c[0x0][0x37c] ;  /* 0x0000df00ff017b82 */ /* 0x000ff00000000800 */
[----:B------:R-:W0:Y:S01]  /*0010*/  LDC.64 R2, c[0x0][0x380] ;  /* 0x0000e000ff027b82 */ /* 0x000e220000000a00 */
[----:B------:R-:W0:Y:S02]  /*0020*/  LDCU.64 UR4, c[0x0][0x358] ;  /* 0x00006b00ff0477ac */ /* 0x000e240008000a00 */
[----:B0-----:R-:W2:Y:S04]  /*0030*/  LD.E.STRONG.GPU R3, desc[UR4][R2.64] ;  /* 0x0000000402037980 */ /* 0x001ea8000c10f900 */
[----:B--2---:R-:W-:Y:S01]  /*0040*/  CCTL.IVALL ;  /* 0x00000000ff00798f */ /* 0x004fe20002000000 */
[----:B------:R-:W0:Y:S01]  /*0050*/  LDC.64 R4, c[0x0][0x388] ;  /* 0x0000e200ff047b82 */ /* 0x000e220000000a00 */
[----:B------:R-:W-:Y:S06]  /*0060*/  MEMBAR.ALL.GPU ;  /* 0x0000000000007992 */ /* 0x000fec000000a000 */
[----:B------:R-:W-:-:S00]  /*0070*/  ERRBAR ;  /* 0x00000000000079ab */ /* 0x000fc00000000000 */
[----:B------:R-:W-:Y:S06]  /*0080*/  CGAERRBAR ;  /* 0x00000000000075ab */ /* 0x000fec0000000000 */
[----:B0-----:R-:W-:Y:S01]  /*0090*/  ST.E.STRONG.GPU desc[UR4][R4.64], R3 ;  /* 0x0000000304007985 */ /* 0x001fe2000c10f904 */
[----:B------:R-:W-:Y:S05]  /*00a0*/  EXIT ;  /* 0x000000000000794d */ /* 0x000fea0003800000 */
.L_x_0:
[----:B------:R-:W-:-:S00]  /*00b0*/  BRA `(.L_x_0) ;  /* 0xfffffffc00fc7947 */ /* 0x000fc0000383ffff */
[----:B------:R-:W-:-:S00]  /*00c0*/  NOP ;  /* 0x0000000000007918 */ /* 0x000fc00000000000 */
        /* <DEDUP_REMOVED lines=11> */
.L_x_1:


//--------------------- .nv.shared.reserved.0     --------------------------
	.section	.nv.shared.reserved.0,"aw",@nobits
	.weak		__nv_reservedSMEM_offset_0_alias
	.size		__nv_reservedSMEM_offset_0_alias, 0, 64
	.other		__nv_reservedSMEM_offset_0_alias,@"STO_CUDA_RESERVED_SHARED STV_DEFAULT"
__nv_reservedSMEM_offset_0_alias:
	.zero		0
	.zero		64


//--------------------- .nv.constant0.atom_ld_st  --------------------------
	.section	.nv.constant0.atom_ld_st,"a",@progbits
	.sectionflags	@""
	.align	4
.nv.constant0.atom_ld_st:
	.zero		912


//--------------------- SYMBOLS --------------------------

	.type		.nv.reservedSmem.offset0,@object
	.size		.nv.reservedSmem.offset0,0x4
